//
// Generated by NVIDIA NVVM Compiler
//
// Compiler Build ID: CL-36424714
// Cuda compilation tools, release 13.0, V13.0.88
// Based on NVVM 20.0.0
//

.version 9.0
.target sm_100
.address_size 64

	// .globl	_Z15gol_step_kernelPKmPmiii

.visible .entry _Z15gol_step_kernelPKmPmiii(
	.param .u64 .ptr .align 1 _Z15gol_step_kernelPKmPmiii_param_0,
	.param .u64 .ptr .align 1 _Z15gol_step_kernelPKmPmiii_param_1,
	.param .u32 _Z15gol_step_kernelPKmPmiii_param_2,
	.param .u32 _Z15gol_step_kernelPKmPmiii_param_3,
	.param .u32 _Z15gol_step_kernelPKmPmiii_param_4
)
{
	.reg .pred 	%p<10>;
	.reg .b32 	%r<21>;
	.reg .b64 	%rd<126>;

	ld.param.u64 	%rd29, [_Z15gol_step_kernelPKmPmiii_param_0];
	ld.param.u64 	%rd28, [_Z15gol_step_kernelPKmPmiii_param_1];
	ld.param.u32 	%r3, [_Z15gol_step_kernelPKmPmiii_param_2];
	ld.param.u32 	%r4, [_Z15gol_step_kernelPKmPmiii_param_3];
	ld.param.u32 	%r5, [_Z15gol_step_kernelPKmPmiii_param_4];
	cvta.to.global.u64 	%rd1, %rd29;
	cvt.s64.s32 	%rd2, %r3;
	mul.wide.s32 	%rd30, %r4, %r3;
	mov.u32 	%r6, %ctaid.x;
	mov.u32 	%r7, %ntid.x;
	mul.wide.u32 	%rd31, %r6, %r7;
	mov.u32 	%r8, %tid.x;
	cvt.u64.u32 	%rd32, %r8;
	add.s64 	%rd3, %rd31, %rd32;
	setp.ge.u64 	%p1, %rd3, %rd30;
	@%p1 bra 	$L__BB0_16;
	shr.u64 	%rd34, %rd3, %r5;
	cvt.u32.u64 	%r1, %rd34;
	add.s32 	%r9, %r3, -1;
	cvt.u32.u64 	%r10, %rd3;
	and.b32  	%r11, %r9, %r10;
	cvt.s64.s32 	%rd35, %rd34;
	mul.lo.s64 	%rd4, %rd35, %rd2;
	setp.lt.s32 	%p2, %r11, 1;
	add.s32 	%r2, %r11, 1;
	cvt.s64.s32 	%rd5, %r11;
	add.s64 	%rd36, %rd4, %rd5;
	shl.b64 	%rd37, %rd36, 3;
	add.s64 	%rd6, %rd1, %rd37;
	ld.global.nc.u64 	%rd7, [%rd6];
	mov.b64 	%rd116, 0;
	@%p2 bra 	$L__BB0_3;
	cvt.u32.u64 	%r12, %rd5;
	add.s32 	%r13, %r12, -1;
	cvt.u64.u32 	%rd38, %r13;
	add.s64 	%rd39, %rd4, %rd38;
	shl.b64 	%rd40, %rd39, 3;
	add.s64 	%rd41, %rd1, %rd40;
	ld.global.nc.u64 	%rd42, [%rd41];
	shr.u64 	%rd116, %rd42, 63;
$L__BB0_3:
	setp.ge.s32 	%p3, %r2, %r3;
	mov.b64 	%rd117, 0;
	@%p3 bra 	$L__BB0_5;
	ld.global.nc.u64 	%rd44, [%rd6+8];
	shl.b64 	%rd117, %rd44, 63;
$L__BB0_5:
	setp.lt.s32 	%p4, %r1, 1;
	mov.b64 	%rd119, 0;
	mov.u64 	%rd120, %rd119;
	mov.u64 	%rd121, %rd119;
	@%p4 bra 	$L__BB0_10;
	cvt.u32.u64 	%r14, %rd5;
	setp.lt.s32 	%p5, %r14, 1;
	sub.s64 	%rd47, %rd4, %rd2;
	add.s64 	%rd48, %rd47, %rd5;
	shl.b64 	%rd49, %rd48, 3;
	add.s64 	%rd12, %rd1, %rd49;
	ld.global.nc.u64 	%rd120, [%rd12];
	mov.b64 	%rd119, 0;
	@%p5 bra 	$L__BB0_8;
	cvt.u32.u64 	%r15, %rd5;
	add.s32 	%r16, %r15, -1;
	cvt.u64.u32 	%rd50, %r16;
	sub.s64 	%rd51, %rd4, %rd2;
	add.s64 	%rd52, %rd51, %rd50;
	shl.b64 	%rd53, %rd52, 3;
	add.s64 	%rd54, %rd1, %rd53;
	ld.global.nc.u64 	%rd55, [%rd54];
	shr.u64 	%rd119, %rd55, 63;
$L__BB0_8:
	mov.b64 	%rd121, 0;
	@%p3 bra 	$L__BB0_10;
	ld.global.nc.u64 	%rd57, [%rd12+8];
	shl.b64 	%rd121, %rd57, 63;
$L__BB0_10:
	add.s32 	%r17, %r1, 1;
	setp.ge.s32 	%p7, %r17, %r4;
	mov.b64 	%rd123, 0;
	mov.u64 	%rd124, %rd123;
	mov.u64 	%rd125, %rd123;
	@%p7 bra 	$L__BB0_15;
	cvt.u32.u64 	%r18, %rd5;
	setp.lt.s32 	%p8, %r18, 1;
	shl.b64 	%rd60, %rd2, 3;
	add.s64 	%rd20, %rd6, %rd60;
	ld.global.nc.u64 	%rd124, [%rd20];
	mov.b64 	%rd123, 0;
	@%p8 bra 	$L__BB0_13;
	cvt.u32.u64 	%r19, %rd5;
	add.s32 	%r20, %r19, -1;
	cvt.u64.u32 	%rd61, %r20;
	add.s64 	%rd62, %rd4, %rd2;
	add.s64 	%rd63, %rd62, %rd61;
	shl.b64 	%rd64, %rd63, 3;
	add.s64 	%rd65, %rd1, %rd64;
	ld.global.nc.u64 	%rd66, [%rd65];
	shr.u64 	%rd123, %rd66, 63;
$L__BB0_13:
	setp.ge.s32 	%p9, %r2, %r3;
	mov.b64 	%rd125, 0;
	@%p9 bra 	$L__BB0_15;
	ld.global.nc.u64 	%rd68, [%rd20+8];
	shl.b64 	%rd125, %rd68, 63;
$L__BB0_15:
	shl.b64 	%rd69, %rd7, 1;
	or.b64  	%rd70, %rd116, %rd69;
	shr.u64 	%rd71, %rd7, 1;
	or.b64  	%rd72, %rd117, %rd71;
	shl.b64 	%rd73, %rd120, 1;
	or.b64  	%rd74, %rd73, %rd119;
	shr.u64 	%rd75, %rd120, 1;
	or.b64  	%rd76, %rd75, %rd121;
	shl.b64 	%rd77, %rd124, 1;
	or.b64  	%rd78, %rd77, %rd123;
	shr.u64 	%rd79, %rd124, 1;
	or.b64  	%rd80, %rd79, %rd125;
	xor.b64  	%rd81, %rd72, %rd70;
	xor.b64  	%rd82, %rd120, %rd81;
	and.b64  	%rd83, %rd72, %rd70;
	and.b64  	%rd84, %rd120, %rd81;
	or.b64  	%rd85, %rd84, %rd83;
	xor.b64  	%rd86, %rd124, %rd74;
	xor.b64  	%rd87, %rd86, %rd76;
	and.b64  	%rd88, %rd124, %rd74;
	and.b64  	%rd89, %rd86, %rd76;
	or.b64  	%rd90, %rd89, %rd88;
	xor.b64  	%rd91, %rd78, %rd80;
	and.b64  	%rd92, %rd78, %rd80;
	xor.b64  	%rd93, %rd87, %rd82;
	xor.b64  	%rd94, %rd93, %rd91;
	and.b64  	%rd95, %rd87, %rd82;
	and.b64  	%rd96, %rd91, %rd93;
	or.b64  	%rd97, %rd96, %rd95;
	xor.b64  	%rd98, %rd90, %rd85;
	xor.b64  	%rd99, %rd98, %rd92;
	and.b64  	%rd100, %rd90, %rd85;
	and.b64  	%rd101, %rd98, %rd92;
	or.b64  	%rd102, %rd101, %rd100;
	xor.b64  	%rd103, %rd99, %rd97;
	and.b64  	%rd104, %rd99, %rd97;
	xor.b64  	%rd105, %rd102, %rd104;
	not.b64 	%rd106, %rd105;
	and.b64  	%rd107, %rd94, %rd106;
	or.b64  	%rd108, %rd105, %rd94;
	not.b64 	%rd109, %rd108;
	and.b64  	%rd110, %rd7, %rd109;
	or.b64  	%rd111, %rd110, %rd107;
	and.b64  	%rd112, %rd111, %rd103;
	cvta.to.global.u64 	%rd113, %rd28;
	shl.b64 	%rd114, %rd3, 3;
	add.s64 	%rd115, %rd113, %rd114;
	st.global.u64 	[%rd115], %rd112;
$L__BB0_16:
	ret;

}


// ===== COMPILED SASS (sm_100) =====

	.target	sm_100

	.elftype	@"ET_EXEC"


//--------------------- .note.nv.tkinfo           --------------------------
	.section	.note.nv.tkinfo,"",@"SHT_NOTE"
	.sectionflags	@"SHF_NOTE_NV_TKINFO"
	.tkinfo
        /*0018*/ 	.word	0x00000002
        /*0030*/ 	.string	""
        /*0030*/ 	.string	"ptxas"
        /*0030*/ 	.string	"Cuda compilation tools, release 13.0, V13.0.88"
        /*0030*/ 	.string	"Build cuda_13.0.r13.0/compiler.36424714_0"
        /*0030*/ 	.string	"-arch sm_100 -m 64 "



//--------------------- .note.nv.cuinfo           --------------------------
	.section	.note.nv.cuinfo,"",@"SHT_NOTE"
	.sectionflags	@"SHF_NOTE_NV_CUINFO"
        /*0018*/ 	.short	0x0002
        /*001a*/ 	.short	0x0064
        /*001c*/ 	.short	0x0082
	.zero		2


//--------------------- .nv.info                  --------------------------
	.section	.nv.info,"",@"SHT_CUDA_INFO"
	.align	4


	//----- nvinfo : EIATTR_REGCOUNT
	.align		4
        /*0000*/ 	.byte	0x04, 0x2f
        /*0002*/ 	.short	(.L_1 - .L_0)
	.align		4
.L_0:
        /*0004*/ 	.word	index@(_Z15gol_step_kernelPKmPmiii)
        /*0008*/ 	.word	0x0000001b


	//----- nvinfo : EIATTR_FRAME_SIZE
	.align		4
.L_1:
        /*000c*/ 	.byte	0x04, 0x11
        /*000e*/ 	.short	(.L_3 - .L_2)
	.align		4
.L_2:
        /*0010*/ 	.word	index@(_Z15gol_step_kernelPKmPmiii)
        /*0014*/ 	.word	0x00000000


	//----- nvinfo : EIATTR_MIN_STACK_SIZE
	.align		4
.L_3:
        /*0018*/ 	.byte	0x04, 0x12
        /*001a*/ 	.short	(.L_5 - .L_4)
	.align		4
.L_4:
        /*001c*/ 	.word	index@(_Z15gol_step_kernelPKmPmiii)
        /*0020*/ 	.word	0x00000000
.L_5:


//--------------------- .nv.compat                --------------------------
	.section	.nv.compat,"",@"SHT_CUDA_COMPAT_INFO"
	.align	4
        /*0000*/ 	.byte	0x02, 0x09, 0x00, 0x00, 0x02, 0x02, 0x01, 0x00, 0x02, 0x05, 0x05, 0x00, 0x03, 0x07, 0x01, 0x01
        /*0010*/ 	.byte	0x02, 0x03, 0x00, 0x00, 0x02, 0x06, 0x01, 0x00, 0x04, 0x0b, 0x08, 0x00, 0x09, 0x00, 0x00, 0x00
        /*0020*/ 	.byte	0x00, 0x00, 0x00, 0x00


//--------------------- .nv.info._Z15gol_step_kernelPKmPmiii --------------------------
	.section	.nv.info._Z15gol_step_kernelPKmPmiii,"",@"SHT_CUDA_INFO"
	.sectionflags	@""
	.align	4


	//----- nvinfo : EIATTR_CUDA_API_VERSION
	.align		4
        /*0000*/ 	.byte	0x04, 0x37
        /*0002*/ 	.short	(.L_7 - .L_6)
.L_6:
        /*0004*/ 	.word	0x00000082


	//----- nvinfo : EIATTR_KPARAM_INFO
	.align		4
.L_7:
        /*0008*/ 	.byte	0x04, 0x17
        /*000a*/ 	.short	(.L_9 - .L_8)
.L_8:
        /*000c*/ 	.word	0x00000000
        /*0010*/ 	.short	0x0004
        /*0012*/ 	.short	0x0018
        /*0014*/ 	.byte	0x00, 0xf0, 0x11, 0x00


	//----- nvinfo : EIATTR_KPARAM_INFO
	.align		4
.L_9:
        /*0018*/ 	.byte	0x04, 0x17
        /*001a*/ 	.short	(.L_11 - .L_10)
.L_10:
        /*001c*/ 	.word	0x00000000
        /*0020*/ 	.short	0x0003
        /*0022*/ 	.short	0x0014
        /*0024*/ 	.byte	0x00, 0xf0, 0x11, 0x00


	//----- nvinfo : EIATTR_KPARAM_INFO
	.align		4
.L_11:
        /*0028*/ 	.byte	0x04, 0x17
        /*002a*/ 	.short	(.L_13 - .L_12)
.L_12:
        /*002c*/ 	.word	0x00000000
        /*0030*/ 	.short	0x0002
        /*0032*/ 	.short	0x0010
        /*0034*/ 	.byte	0x00, 0xf0, 0x11, 0x00


	//----- nvinfo : EIATTR_KPARAM_INFO
	.align		4
.L_13:
        /*0038*/ 	.byte	0x04, 0x17
        /*003a*/ 	.short	(.L_15 - .L_14)
.L_14:
        /*003c*/ 	.word	0x00000000
        /*0040*/ 	.short	0x0001
        /*0042*/ 	.short	0x0008
        /*0044*/ 	.byte	0x00, 0xf5, 0x21, 0x00


	//----- nvinfo : EIATTR_KPARAM_INFO
	.align		4
.L_15:
        /*0048*/ 	.byte	0x04, 0x17
        /*004a*/ 	.short	(.L_17 - .L_16)
.L_16:
        /*004c*/ 	.word	0x00000000
        /*0050*/ 	.short	0x0000
        /*0052*/ 	.short	0x0000
        /*0054*/ 	.byte	0x00, 0xf5, 0x21, 0x00


	//----- nvinfo : EIATTR_SPARSE_MMA_MASK
	.align		4
.L_17:
        /*0058*/ 	.byte	0x03, 0x50
        /*005a*/ 	.short	0x0000


	//----- nvinfo : EIATTR_MAXREG_COUNT
	.align		4
        /*005c*/ 	.byte	0x03, 0x1b
        /*005e*/ 	.short	0x00ff


	//----- nvinfo : EIATTR_MERCURY_ISA_VERSION
	.align		4
        /*0060*/ 	.byte	0x03, 0x5f
        /*0062*/ 	.short	0x0101


	//----- nvinfo : EIATTR_VRC_CTA_INIT_COUNT
	.align		4
        /*0064*/ 	.byte	0x02, 0x4a
	.zero		1
	.zero		1


	//----- nvinfo : EIATTR_EXIT_INSTR_OFFSETS
	.align		4
        /*0068*/ 	.byte	0x04, 0x1c
        /*006a*/ 	.short	(.L_19 - .L_18)


	//   ....[0]....
.L_18:
        /*006c*/ 	.word	0x000000a0


	//   ....[1]....
        /*0070*/ 	.word	0x00000930


	//----- nvinfo : EIATTR_CRS_STACK_SIZE
	.align		4
.L_19:
        /*0074*/ 	.byte	0x04, 0x1e
        /*0076*/ 	.short	(.L_21 - .L_20)
.L_20:
        /*0078*/ 	.word	0x00000000


	//----- nvinfo : EIATTR_CBANK_PARAM_SIZE
	.align		4
.L_21:
        /*007c*/ 	.byte	0x03, 0x19
        /*007e*/ 	.short	0x001c


	//----- nvinfo : EIATTR_PARAM_CBANK
	.align		4
        /*0080*/ 	.byte	0x04, 0x0a
        /*0082*/ 	.short	(.L_23 - .L_22)
	.align		4
.L_22:
        /*0084*/ 	.word	index@(.nv.constant0._Z15gol_step_kernelPKmPmiii)
        /*0088*/ 	.short	0x0380
        /*008a*/ 	.short	0x001c


	//----- nvinfo : EIATTR_SW_WAR
	.align		4
.L_23:
        /*008c*/ 	.byte	0x04, 0x36
        /*008e*/ 	.short	(.L_25 - .L_24)
.L_24:
        /*0090*/ 	.word	0x00000008
.L_25:


//--------------------- .nv.callgraph             --------------------------
	.section	.nv.callgraph,"",@"SHT_CUDA_CALLGRAPH"
	.align	4
	.sectionentsize	8
	.align		4
        /*0000*/ 	.word	0x00000000
	.align		4
        /*0004*/ 	.word	0xffffffff
	.align		4
        /*0008*/ 	.word	0x00000000
	.align		4
        /*000c*/ 	.word	0xfffffffe
	.align		4
        /*0010*/ 	.word	0x00000000
	.align		4
        /*0014*/ 	.word	0xfffffffd
	.align		4
        /*0018*/ 	.word	0x00000000
	.align		4
        /*001c*/ 	.word	0xfffffffc


//--------------------- .text._Z15gol_step_kernelPKmPmiii --------------------------
	.section	.text._Z15gol_step_kernelPKmPmiii,"ax",@progbits
	.align	128
        .global         _Z15gol_step_kernelPKmPmiii
        .type           _Z15gol_step_kernelPKmPmiii,@function
        .size           _Z15gol_step_kernelPKmPmiii,(.L_x_5 - _Z15gol_step_kernelPKmPmiii)
        .other          _Z15gol_step_kernelPKmPmiii,@"STO_CUDA_ENTRY STV_DEFAULT"
_Z15gol_step_kernelPKmPmiii:
.text._Z15gol_step_kernelPKmPmiii:
[----:B------:R-:W-:Y:S01]  /*0000*/  LDC R1, c[0x0][0x37c] ;  /* 0x0000df00ff017b82 */ /* 0x000fe20000000800 */
[----:B------:R-:W0:Y:S07]  /*0010*/  S2R R4, SR_TID.X ;  /* 0x0000000000047919 */ /* 0x000e2e0000002100 */
[----:B------:R-:W0:Y:S01]  /*0020*/  S2UR UR4, SR_CTAID.X ;  /* 0x00000000000479c3 */ /* 0x000e220000002500 */
[----:B------:R-:W-:-:S07]  /*0030*/  IMAD.MOV.U32 R5, RZ, RZ, RZ ;  /* 0x000000ffff057224 */ /* 0x000fce00078e00ff */
[----:B------:R-:W1:Y:S08]  /*0040*/  LDC.64 R2, c[0x0][0x390] ;  /* 0x0000e400ff027b82 */ /* 0x000e700000000a00 */
[----:B------:R-:W0:Y:S01]  /*0050*/  LDC R9, c[0x0][0x360] ;  /* 0x0000d800ff097b82 */ /* 0x000e220000000800 */
[----:B-1----:R-:W-:-:S04]  /*0060*/  IMAD.WIDE R6, R3, R2, RZ ;  /* 0x0000000203067225 */ /* 0x002fc800078e02ff */
[----:B0-----:R-:W-:-:S03]  /*0070*/  IMAD.WIDE.U32 R4, R9, UR4, R4 ;  /* 0x0000000409047c25 */ /* 0x001fc6000f8e0004 */
[----:B------:R-:W-:-:S04]  /*0080*/  ISETP.GE.U32.AND P0, PT, R4, R6, PT ;  /* 0x000000060400720c */ /* 0x000fc80003f06070 */
[----:B------:R-:W-:-:S13]  /*0090*/  ISETP.GE.U32.AND.EX P0, PT, R5, R7, PT, P0 ;  /* 0x000000070500720c */ /* 0x000fda0003f06100 */
[----:B------:R-:W-:Y:S05]  /*00a0*/  @P0 EXIT ;  /* 0x000000000000094d */ /* 0x000fea0003800000 */
[----:B------:R-:W0:Y:S01]  /*00b0*/  LDCU UR4, c[0x0][0x398] ;  /* 0x00007300ff0477ac */ /* 0x000e220008000800 */
[----:B------:R-:W-:Y:S01]  /*00c0*/  VIADD R19, R2, 0xffffffff ;  /* 0xffffffff02137836 */ /* 0x000fe20000000000 */
[----:B------:R-:W-:Y:S01]  /*00d0*/  SHF.R.S32.HI R17, RZ, 0x1f, R2 ;  /* 0x0000001fff117819 */ /* 0x000fe20000011402 */
[----:B------:R-:W1:Y:S03]  /*00e0*/  LDCU.64 UR12, c[0x0][0x380] ;  /* 0x00007000ff0c77ac */ /* 0x000e660008000a00 */
[----:B------:R-:W-:Y:S01]  /*00f0*/  LOP3.LUT R19, R19, R4, RZ, 0xc0, !PT ;  /* 0x0000000413137212 */ /* 0x000fe200078ec0ff */
[----:B------:R-:W2:Y:S03]  /*0100*/  LDCU.64 UR10, c[0x0][0x358] ;  /* 0x00006b00ff0a77ac */ /* 0x000ea60008000a00 */
[C---:B------:R-:W-:Y:S01]  /*0110*/  ISETP.GE.AND P0, PT, R19.reuse, 0x1, PT ;  /* 0x000000011300780c */ /* 0x040fe20003f06270 */
[----:B------:R-:W-:-:S05]  /*0120*/  VIADD R9, R19, 0x1 ;  /* 0x0000000113097836 */ /* 0x000fca0000000000 */
[----:B------:R-:W-:Y:S02]  /*0130*/  ISETP.GE.AND P1, PT, R9, R2, PT ;  /* 0x000000020900720c */ /* 0x000fe40003f26270 */
[----:B0-----:R-:W-:-:S04]  /*0140*/  SHF.R.U64 R13, R4, UR4, R5 ;  /* 0x00000004040d7c19 */ /* 0x001fc80008001205 */
[----:B------:R-:W-:Y:S01]  /*0150*/  SHF.R.S32.HI R7, RZ, 0x1f, R13 ;  /* 0x0000001fff077819 */ /* 0x000fe2000001140d */
[----:B------:R-:W-:-:S04]  /*0160*/  @P0 VIADD R11, R19, 0xffffffff ;  /* 0xffffffff130b0836 */ /* 0x000fc80000000000 */
[-C--:B------:R-:W-:Y:S02]  /*0170*/  IMAD R0, R7, R2.reuse, RZ ;  /* 0x0000000207007224 */ /* 0x080fe400078e02ff */
[----:B------:R-:W-:-:S04]  /*0180*/  IMAD.WIDE.U32 R6, R13, R2, RZ ;  /* 0x000000020d067225 */ /* 0x000fc800078e00ff */
[----:B------:R-:W-:Y:S01]  /*0190*/  IMAD R15, R17, R13, R0 ;  /* 0x0000000d110f7224 */ /* 0x000fe200078e0200 */
[-C--:B------:R-:W-:Y:S02]  /*01a0*/  IADD3 R9, P2, PT, R19, R6.reuse, RZ ;  /* 0x0000000613097210 */ /* 0x080fe40007f5e0ff */
[----:B------:R-:W-:Y:S01]  /*01b0*/  @P0 IADD3 R11, P4, PT, R11, R6, RZ ;  /* 0x000000060b0b0210 */ /* 0x000fe20007f9e0ff */
[----:B------:R-:W-:Y:S01]  /*01c0*/  IMAD.IADD R20, R7, 0x1, R15 ;  /* 0x0000000107147824 */ /* 0x000fe200078e020f */
[----:B------:R-:W-:Y:S02]  /*01d0*/  SHF.R.S32.HI R15, RZ, 0x1f, R19 ;  /* 0x0000001fff0f7819 */ /* 0x000fe40000011413 */
[----:B-1----:R-:W-:Y:S01]  /*01e0*/  LEA R8, P3, R9, UR12, 0x3 ;  /* 0x0000000c09087c11 */ /* 0x002fe2000f8618ff */
[--C-:B------:R-:W-:Y:S01]  /*01f0*/  @P0 IMAD.X R0, RZ, RZ, R20.reuse, P4 ;  /* 0x000000ffff000224 */ /* 0x100fe200020e0614 */
[----:B------:R-:W-:Y:S01]  /*0200*/  @P0 LEA R22, P5, R11, UR12, 0x3 ;  /* 0x0000000c0b160c11 */ /* 0x000fe2000f8a18ff */
[----:B------:R-:W-:-:S03]  /*0210*/  IMAD.X R10, R15, 0x1, R20, P2 ;  /* 0x000000010f0a7824 */ /* 0x000fc600010e0614 */
[----:B------:R-:W-:Y:S02]  /*0220*/  @P0 LEA.HI.X R23, R11, UR13, R0, 0x3, P5 ;  /* 0x0000000d0b170c11 */ /* 0x000fe4000a8f1c00 */
[----:B------:R-:W-:-:S03]  /*0230*/  LEA.HI.X R9, R9, UR13, R10, 0x3, P3 ;  /* 0x0000000d09097c11 */ /* 0x000fc600098f1c0a */
[----:B--2---:R0:W5:Y:S04]  /*0240*/  @P0 LDG.E.CONSTANT R16, desc[UR10][R22.64+0x4] ;  /* 0x0000040a16100981 */ /* 0x004168000c1e9900 */
[----:B------:R0:W5:Y:S04]  /*0250*/  @!P1 LDG.E.CONSTANT R0, desc[UR10][R8.64+0x8] ;  /* 0x0000080a08009981 */ /* 0x000168000c1e9900 */
[----:B------:R0:W5:Y:S01]  /*0260*/  LDG.E.64.CONSTANT R10, desc[UR10][R8.64] ;  /* 0x0000000a080a7981 */ /* 0x000162000c1e9b00 */
[C---:B------:R-:W-:Y:S01]  /*0270*/  ISETP.GE.AND P3, PT, R13.reuse, 0x1, PT ;  /* 0x000000010d00780c */ /* 0x040fe20003f66270 */
[----:B------:R-:W-:Y:S01]  /*0280*/  VIADD R12, R13, 0x1 ;  /* 0x000000010d0c7836 */ /* 0x000fe20000000000 */
[----:B------:R-:W-:Y:S01]  /*0290*/  BSSY.RECONVERGENT B0, `(.L_x_0) ;  /* 0x0000014000007945 */ /* 0x000fe20003800200 */
[----:B------:R-:W-:-:S03]  /*02a0*/  IMAD.MOV.U32 R18, RZ, RZ, RZ ;  /* 0x000000ffff127224 */ /* 0x000fc600078e00ff */
[----:B------:R-:W-:Y:S01]  /*02b0*/  ISETP.GE.AND P2, PT, R12, R3, PT ;  /* 0x000000030c00720c */ /* 0x000fe20003f46270 */
[----:B------:R-:W-:Y:S01]  /*02c0*/  IMAD.MOV.U32 R3, RZ, RZ, RZ ;  /* 0x000000ffff037224 */ /* 0x000fe200078e00ff */
[----:B------:R-:W-:-:S05]  /*02d0*/  CS2R R12, SRZ ;  /* 0x00000000000c7805 */ /* 0x000fca000001ff00 */
[----:B0-----:R-:W-:Y:S06]  /*02e0*/  @!P3 BRA `(.L_x_1) ;  /* 0x000000000038b947 */ /* 0x001fec0003800000 */
[C---:B------:R-:W-:Y:S01]  /*02f0*/  @P0 VIADD R13, R19.reuse, 0xffffffff ;  /* 0xffffffff130d0836 */ /* 0x040fe20000000000 */
[----:B------:R-:W-:-:S04]  /*0300*/  IADD3 R21, P5, P6, R19, R6, -R2 ;  /* 0x0000000613157210 */ /* 0x000fc80007ebe802 */
[----:B------:R-:W-:Y:S02]  /*0310*/  @P0 IADD3 R12, P3, P4, R13, R6, -R2 ;  /* 0x000000060d0c0210 */ /* 0x000fe40007c7e802 */
[-CC-:B------:R-:W-:Y:S02]  /*0320*/  IADD3.X R24, PT, PT, R15, R20.reuse, ~R17.reuse, P5, P6 ;  /* 0x000000140f187210 */ /* 0x180fe40002fecc11 */
[----:B------:R-:W-:Y:S02]  /*0330*/  @P0 IADD3.X R13, PT, PT, RZ, R20, ~R17, P3, P4 ;  /* 0x00000014ff0d0210 */ /* 0x000fe40001fe8c11 */
[C---:B------:R-:W-:Y:S02]  /*0340*/  LEA R14, P5, R21.reuse, UR12, 0x3 ;  /* 0x0000000c150e7c11 */ /* 0x040fe4000f8a18ff */
[----:B------:R-:W-:Y:S02]  /*0350*/  @P0 LEA R22, P3, R12, UR12, 0x3 ;  /* 0x0000000c0c160c11 */ /* 0x000fe4000f8618ff */
[----:B------:R-:W-:-:S02]  /*0360*/  LEA.HI.X R15, R21, UR13, R24, 0x3, P5 ;  /* 0x0000000d150f7c11 */ /* 0x000fc4000a8f1c18 */
[----:B------:R-:W-:-:S03]  /*0370*/  @P0 LEA.HI.X R23, R12, UR13, R13, 0x3, P3 ;  /* 0x0000000d0c170c11 */ /* 0x000fc600098f1c0d */
[----:B------:R-:W2:Y:S04]  /*0380*/  @!P1 LDG.E.CONSTANT R21, desc[UR10][R14.64+0x8] ;  /* 0x0000080a0e159981 */ /* 0x000ea8000c1e9900 */
[----:B------:R-:W3:Y:S04]  /*0390*/  @P0 LDG.E.CONSTANT R22, desc[UR10][R22.64+0x4] ;  /* 0x0000040a16160981 */ /* 0x000ee8000c1e9900 */
[----:B------:R0:W5:Y:S01]  /*03a0*/  LDG.E.64.CONSTANT R12, desc[UR10][R14.64] ;  /* 0x0000000a0e0c7981 */ /* 0x000162000c1e9b00 */
[----:B--2---:R-:W-:Y:S01]  /*03b0*/  @!P1 IMAD.U32 R18, R21, -0x80000000, RZ ;  /* 0x8000000015129824 */ /* 0x004fe200078e00ff */
[----:B0--3--:R-:W-:-:S07]  /*03c0*/  @P0 SHF.R.U32.HI R3, RZ, 0x1f, R22 ;  /* 0x0000001fff030819 */ /* 0x009fce0000011616 */
.L_x_1:
[----:B------:R-:W-:Y:S05]  /*03d0*/  BSYNC.RECONVERGENT B0 ;  /* 0x0000000000007941 */ /* 0x000fea0003800200 */
.L_x_0:
[----:B------:R-:W-:Y:S01]  /*03e0*/  UMOV UR5, URZ ;  /* 0x000000ff00057c82 */ /* 0x000fe20008000000 */
[----:B------:R-:W-:Y:S01]  /*03f0*/  UMOV UR4, URZ ;  /* 0x000000ff00047c82 */ /* 0x000fe20008000000 */
[----:B------:R-:W-:Y:S01]  /*0400*/  BSSY.RECONVERGENT B0, `(.L_x_2) ;  /* 0x0000011000007945 */ /* 0x000fe20003800200 */
[----:B------:R-:W-:Y:S01]  /*0410*/  IMAD.MOV.U32 R22, RZ, RZ, RZ ;  /* 0x000000ffff167224 */ /* 0x000fe200078e00ff */
[----:B------:R-:W-:Y:S01]  /*0420*/  CS2R R14, SRZ ;  /* 0x00000000000e7805 */ /* 0x000fe2000001ff00 */
[----:B------:R-:W-:Y:S01]  /*0430*/  IMAD.MOV.U32 R21, RZ, RZ, RZ ;  /* 0x000000ffff157224 */ /* 0x000fe200078e00ff */
[----:B------:R-:W-:Y:S06]  /*0440*/  @P2 BRA `(.L_x_3) ;  /* 0x0000000000302947 */ /* 0x000fec0003800000 */
[----:B------:R-:W-:-:S05]  /*0450*/  @P0 VIADD R19, R19, 0xffffffff ;  /* 0xffffffff13130836 */ /* 0x000fca0000000000 */
[----:B------:R-:W-:Y:S02]  /*0460*/  @P0 IADD3 R14, P3, P4, R19, R6, R2 ;  /* 0x00000006130e0210 */ /* 0x000fe40007c7e002 */
[----:B------:R-:W-:Y:S02]  /*0470*/  LEA R6, P2, R2, R8, 0x3 ;  /* 0x0000000802067211 */ /* 0x000fe400078418ff */
[--C-:B------:R-:W-:Y:S02]  /*0480*/  @P0 IADD3.X R15, PT, PT, RZ, R20, R17.reuse, P3, P4 ;  /* 0x00000014ff0f0210 */ /* 0x100fe40001fe8411 */
[----:B------:R-:W-:Y:S02]  /*0490*/  @P0 LEA R8, P3, R14, UR12, 0x3 ;  /* 0x0000000c0e080c11 */ /* 0x000fe4000f8618ff */
[----:B------:R-:W-:Y:S02]  /*04a0*/  LEA.HI.X R7, R2, R9, R17, 0x3, P2 ;  /* 0x0000000902077211 */ /* 0x000fe400010f1c11 */
[----:B------:R-:W-:-:S03]  /*04b0*/  @P0 LEA.HI.X R9, R14, UR13, R15, 0x3, P3 ;  /* 0x0000000d0e090c11 */ /* 0x000fc600098f1c0f */
[----:B------:R-:W2:Y:S04]  /*04c0*/  @!P1 LDG.E.CONSTANT R2, desc[UR10][R6.64+0x8] ;  /* 0x0000080a06029981 */ /* 0x000ea8000c1e9900 */
[----:B------:R-:W3:Y:S04]  /*04d0*/  @P0 LDG.E.CONSTANT R8, desc[UR10][R8.64+0x4] ;  /* 0x0000040a08080981 */ /* 0x000ee8000c1e9900 */
[----:B------:R0:W5:Y:S01]  /*04e0*/  LDG.E.64.CONSTANT R14, desc[UR10][R6.64] ;  /* 0x0000000a060e7981 */ /* 0x000162000c1e9b00 */
[----:B--2---:R-:W-:Y:S01]  /*04f0*/  @!P1 IMAD.U32 R21, R2, -0x80000000, RZ ;  /* 0x8000000002159824 */ /* 0x004fe200078e00ff */
[----:B0--3--:R-:W-:-:S07]  /*0500*/  @P0 SHF.R.U32.HI R22, RZ, 0x1f, R8 ;  /* 0x0000001fff160819 */ /* 0x009fce0000011608 */
.L_x_3:
[----:B------:R-:W-:Y:S05]  /*0510*/  BSYNC.RECONVERGENT B0 ;  /* 0x0000000000007941 */ /* 0x000fea0003800200 */
.L_x_2:
[----:B-----5:R-:W-:Y:S01]  /*0520*/  SHF.R.U32.HI R9, RZ, 0x1, R13 ;  /* 0x00000001ff097819 */ /* 0x020fe2000001160d */
[----:B------:R-:W-:Y:S01]  /*0530*/  IMAD.SHL.U32 R8, R12, 0x2, RZ ;  /* 0x000000020c087824 */ /* 0x000fe200078e00ff */
[----:B------:R-:W-:Y:S01]  /*0540*/  SHF.R.U32.HI R6, RZ, 0x1, R15 ;  /* 0x00000001ff067819 */ /* 0x000fe2000001160f */
[----:B------:R-:W-:Y:S01]  /*0550*/  IMAD.SHL.U32 R7, R14, 0x2, RZ ;  /* 0x000000020e077824 */ /* 0x000fe200078e00ff */
[----:B------:R-:W-:Y:S01]  /*0560*/  LOP3.LUT R9, R9, R18, RZ, 0xfc, !PT ;  /* 0x0000001209097212 */ /* 0x000fe200078efcff */
[----:B------:R-:W-:Y:S01]  /*0570*/  IMAD.MOV.U32 R17, RZ, RZ, RZ ;  /* 0x000000ffff117224 */ /* 0x000fe200078e00ff */
[----:B------:R-:W-:Y:S01]  /*0580*/  @P0 SHF.R.U32.HI R17, RZ, 0x1f, R16 ;  /* 0x0000001fff110819 */ /* 0x000fe20000011610 */
[----:B------:R-:W-:Y:S01]  /*0590*/  IMAD.SHL.U32 R18, R10, 0x2, RZ ;  /* 0x000000020a127824 */ /* 0x000fe200078e00ff */
[----:B------:R-:W-:Y:S01]  /*05a0*/  LOP3.LUT R8, R8, R3, RZ, 0xfc, !PT ;  /* 0x0000000308087212 */ /* 0x000fe200078efcff */
[----:B------:R-:W-:Y:S01]  /*05b0*/  IMAD.MOV.U32 R20, RZ, RZ, RZ ;  /* 0x000000ffff147224 */ /* 0x000fe200078e00ff */
[----:B------:R-:W-:Y:S01]  /*05c0*/  LOP3.LUT R2, R7, R22, RZ, 0xfc, !PT ;  /* 0x0000001607027212 */ /* 0x000fe200078efcff */
[----:B------:R-:W-:Y:S01]  /*05d0*/  @!P1 IMAD.U32 R20, R0, -0x80000000, RZ ;  /* 0x8000000000149824 */ /* 0x000fe200078e00ff */
[----:B------:R-:W-:Y:S01]  /*05e0*/  LOP3.LUT R3, R6, R21, RZ, 0xfc, !PT ;  /* 0x0000001506037212 */ /* 0x000fe200078efcff */
[----:B------:R-:W-:Y:S01]  /*05f0*/  UMOV UR6, URZ ;  /* 0x000000ff00067c82 */ /* 0x000fe20008000000 */
[----:B------:R-:W-:Y:S01]  /*0600*/  SHF.R.U64 R7, R12, 0x1, R13 ;  /* 0x000000010c077819 */ /* 0x000fe2000000120d */
[----:B------:R-:W-:Y:S01]  /*0610*/  UMOV UR8, URZ ;  /* 0x000000ff00087c82 */ /* 0x000fe20008000000 */
[----:B------:R-:W-:Y:S01]  /*0620*/  SHF.R.U32.HI R21, RZ, 0x1, R11 ;  /* 0x00000001ff157819 */ /* 0x000fe2000001160b */
[----:B------:R-:W-:Y:S01]  /*0630*/  UMOV UR7, URZ ;  /* 0x000000ff00077c82 */ /* 0x000fe20008000000 */
[----:B------:R-:W-:-:S02]  /*0640*/  LOP3.LUT R18, R17, R18, RZ, 0xfc, !PT ;  /* 0x0000001211127212 */ /* 0x000fc400078efcff */
[----:B------:R-:W-:Y:S02]  /*0650*/  SHF.L.U64.HI R17, R12, 0x1, R13 ;  /* 0x000000010c117819 */ /* 0x000fe4000001020d */
[--C-:B------:R-:W-:Y:S02]  /*0660*/  SHF.R.U64 R19, R10, 0x1, R11.reuse ;  /* 0x000000010a137819 */ /* 0x100fe4000000120b */
[----:B------:R-:W-:Y:S02]  /*0670*/  LOP3.LUT R7, R7, UR6, RZ, 0xfc, !PT ;  /* 0x0000000607077c12 */ /* 0x000fe4000f8efcff */
[----:B------:R-:W-:Y:S02]  /*0680*/  LOP3.LUT R21, R20, R21, RZ, 0xfc, !PT ;  /* 0x0000001514157212 */ /* 0x000fe400078efcff */
[----:B------:R-:W-:Y:S02]  /*0690*/  SHF.L.U64.HI R20, R10, 0x1, R11 ;  /* 0x000000010a147819 */ /* 0x000fe4000001020b */
[----:B------:R-:W-:-:S02]  /*06a0*/  LOP3.LUT R17, R17, UR8, RZ, 0xfc, !PT ;  /* 0x0000000811117c12 */ /* 0x000fc4000f8efcff */
[----:B------:R-:W-:Y:S02]  /*06b0*/  LOP3.LUT R19, R19, UR7, RZ, 0xfc, !PT ;  /* 0x0000000713137c12 */ /* 0x000fe4000f8efcff */
[----:B------:R-:W-:Y:S02]  /*06c0*/  LOP3.LUT R16, R7, R14, R8, 0x96, !PT ;  /* 0x0000000e07107212 */ /* 0x000fe400078e9608 */
[C---:B------:R-:W-:Y:S02]  /*06d0*/  LOP3.LUT R6, R14.reuse, R8, R7, 0xe8, !PT ;  /* 0x000000080e067212 */ /* 0x040fe400078ee807 */
[C-C-:B------:R-:W-:Y:S02]  /*06e0*/  SHF.L.U64.HI R8, R14.reuse, 0x1, R15.reuse ;  /* 0x000000010e087819 */ /* 0x140fe4000001020f */
[----:B------:R-:W-:Y:S02]  /*06f0*/  SHF.R.U64 R0, R14, 0x1, R15 ;  /* 0x000000010e007819 */ /* 0x000fe4000000120f */
[----:B------:R-:W-:Y:S01]  /*0700*/  LOP3.LUT R20, R20, UR6, RZ, 0xfc, !PT ;  /* 0x0000000614147c12 */ /* 0x000fe2000f8efcff */
[----:B------:R-:W0:Y:S01]  /*0710*/  LDCU.64 UR6, c[0x0][0x388] ;  /* 0x00007100ff0677ac */ /* 0x000e220008000a00 */
[----:B------:R-:W-:-:S02]  /*0720*/  LOP3.LUT R7, R9, R15, R17, 0x96, !PT ;  /* 0x0000000f09077212 */ /* 0x000fc400078e9611 */
[----:B------:R-:W-:Y:S02]  /*0730*/  LOP3.LUT R14, R15, R17, R9, 0xe8, !PT ;  /* 0x000000110f0e7212 */ /* 0x000fe400078ee809 */
[----:B------:R-:W-:Y:S02]  /*0740*/  LOP3.LUT R17, R19, R18, R12, 0xe8, !PT ;  /* 0x0000001213117212 */ /* 0x000fe400078ee80c */
[----:B------:R-:W-:Y:S02]  /*0750*/  LOP3.LUT R15, R12, R19, R18, 0x96, !PT ;  /* 0x000000130c0f7212 */ /* 0x000fe400078e9612 */
[----:B------:R-:W-:Y:S02]  /*0760*/  LOP3.LUT R9, R0, UR4, RZ, 0xfc, !PT ;  /* 0x0000000400097c12 */ /* 0x000fe4000f8efcff */
[----:B------:R-:W-:Y:S02]  /*0770*/  LOP3.LUT R12, R13, R21, R20, 0x96, !PT ;  /* 0x000000150d0c7212 */ /* 0x000fe400078e9614 */
[----:B------:R-:W-:-:S02]  /*0780*/  LOP3.LUT R21, R21, R20, R13, 0xe8, !PT ;  /* 0x0000001415157212 */ /* 0x000fc400078ee80d */
[----:B------:R-:W-:Y:S02]  /*0790*/  LOP3.LUT R18, R6, R17, RZ, 0x3c, !PT ;  /* 0x0000001106127212 */ /* 0x000fe400078e3cff */
[----:B------:R-:W-:Y:S02]  /*07a0*/  LOP3.LUT R8, R8, UR5, RZ, 0xfc, !PT ;  /* 0x0000000508087c12 */ /* 0x000fe4000f8efcff */
[----:B------:R-:W-:Y:S02]  /*07b0*/  LOP3.LUT R0, R2, R9, RZ, 0x3c, !PT ;  /* 0x0000000902007212 */ /* 0x000fe400078e3cff */
[----:B------:R-:W-:Y:S02]  /*07c0*/  LOP3.LUT R19, R14, R21, RZ, 0x3c, !PT ;  /* 0x000000150e137212 */ /* 0x000fe400078e3cff */
[----:B------:R-:W-:Y:S02]  /*07d0*/  LOP3.LUT R13, R18, R2, R9, 0x80, !PT ;  /* 0x00000002120d7212 */ /* 0x000fe400078e8009 */
[----:B------:R-:W-:-:S02]  /*07e0*/  LOP3.LUT R20, R8, R3, RZ, 0x3c, !PT ;  /* 0x0000000308147212 */ /* 0x000fc400078e3cff */
[CC--:B------:R-:W-:Y:S02]  /*07f0*/  LOP3.LUT R0, R16.reuse, R15.reuse, R0, 0xe8, !PT ;  /* 0x0000000f10007212 */ /* 0x0c0fe400078ee800 */
[----:B------:R-:W-:Y:S02]  /*0800*/  LOP3.LUT R16, R16, R15, RZ, 0x3c, !PT ;  /* 0x0000000f10107212 */ /* 0x000fe400078e3cff */
[----:B------:R-:W-:Y:S02]  /*0810*/  LOP3.LUT R15, R19, R8, R3, 0x80, !PT ;  /* 0x00000008130f7212 */ /* 0x000fe400078e8003 */
[----:B------:R-:W-:Y:S02]  /*0820*/  LOP3.LUT R17, R13, R6, R17, 0xf8, !PT ;  /* 0x000000060d117212 */ /* 0x000fe400078ef811 */
[CC--:B------:R-:W-:Y:S02]  /*0830*/  LOP3.LUT R6, R7.reuse, R12.reuse, R20, 0xe8, !PT ;  /* 0x0000000c07067212 */ /* 0x0c0fe400078ee814 */
[----:B------:R-:W-:-:S02]  /*0840*/  LOP3.LUT R20, R7, R12, RZ, 0x3c, !PT ;  /* 0x0000000c07147212 */ /* 0x000fc400078e3cff */
[----:B------:R-:W-:Y:S02]  /*0850*/  LOP3.LUT R12, R18, R2, R9, 0x78, !PT ;  /* 0x00000002120c7212 */ /* 0x000fe400078e7809 */
[----:B------:R-:W-:Y:S02]  /*0860*/  LOP3.LUT R7, R15, R14, R21, 0xf8, !PT ;  /* 0x0000000e0f077212 */ /* 0x000fe400078ef815 */
[----:B------:R-:W-:Y:S02]  /*0870*/  LOP3.LUT R13, R19, R8, R3, 0x78, !PT ;  /* 0x00000008130d7212 */ /* 0x000fe400078e7803 */
[----:B------:R-:W-:Y:S02]  /*0880*/  LOP3.LUT R2, R16, R2, R9, 0x96, !PT ;  /* 0x0000000210027212 */ /* 0x000fe400078e9609 */
[----:B------:R-:W-:Y:S02]  /*0890*/  LOP3.LUT R9, R20, R8, R3, 0x96, !PT ;  /* 0x0000000814097212 */ /* 0x000fe400078e9603 */
[----:B------:R-:W-:-:S02]  /*08a0*/  LOP3.LUT R3, R17, R12, R0, 0x78, !PT ;  /* 0x0000000c11037212 */ /* 0x000fc400078e7800 */
[----:B------:R-:W-:Y:S02]  /*08b0*/  LOP3.LUT R7, R7, R13, R6, 0x78, !PT ;  /* 0x0000000d07077212 */ /* 0x000fe400078e7806 */
[----:B------:R-:W-:Y:S02]  /*08c0*/  LOP3.LUT R3, R2, R3, R10, 0x32, !PT ;  /* 0x0000000302037212 */ /* 0x000fe400078e320a */
[C---:B0-----:R-:W-:Y:S02]  /*08d0*/  LEA R8, P0, R4.reuse, UR6, 0x3 ;  /* 0x0000000604087c11 */ /* 0x041fe4000f8018ff */
[----:B------:R-:W-:Y:S02]  /*08e0*/  LOP3.LUT R11, R9, R7, R11, 0x32, !PT ;  /* 0x00000007090b7212 */ /* 0x000fe400078e320b */
[----:B------:R-:W-:Y:S02]  /*08f0*/  LOP3.LUT R2, R3, R12, R0, 0x60, !PT ;  /* 0x0000000c03027212 */ /* 0x000fe400078e6000 */
[----:B------:R-:W-:-:S02]  /*0900*/  LEA.HI.X R9, R4, UR7, R5, 0x3, P0 ;  /* 0x0000000704097c11 */ /* 0x000fc400080f1c05 */
[----:B------:R-:W-:-:S05]  /*0910*/  LOP3.LUT R3, R11, R13, R6, 0x60, !PT ;  /* 0x0000000d0b037212 */ /* 0x000fca00078e6006 */
[----:B------:R-:W-:Y:S01]  /*0920*/  STG.E.64 desc[UR10][R8.64], R2 ;  /* 0x0000000208007986 */ /* 0x000fe2000c101b0a */
[----:B------:R-:W-:Y:S05]  /*0930*/  EXIT ;  /* 0x000000000000794d */ /* 0x000fea0003800000 */
.L_x_4:
[----:B------:R-:W-:-:S00]  /*0940*/  BRA `(.L_x_4) ;  /* 0xfffffffc00fc7947 */ /* 0x000fc0000383ffff */
[----:B------:R-:W-:-:S00]  /*0950*/  NOP ;  /* 0x0000000000007918 */ /* 0x000fc00000000000 */
        /* <DEDUP_REMOVED lines=10> */
.L_x_5:


//--------------------- .nv.shared.reserved.0     --------------------------
	.section	.nv.shared.reserved.0,"aw",@nobits
	.weak		__nv_reservedSMEM_offset_0_alias
	.size		__nv_reservedSMEM_offset_0_alias, 0, 64
	.other		__nv_reservedSMEM_offset_0_alias,@"STO_CUDA_RESERVED_SHARED STV_DEFAULT"
__nv_reservedSMEM_offset_0_alias:
	.zero		0
	.zero		64


//--------------------- .nv.constant0._Z15gol_step_kernelPKmPmiii --------------------------
	.section	.nv.constant0._Z15gol_step_kernelPKmPmiii,"a",@progbits
	.sectionflags	@""
	.align	4
.nv.constant0._Z15gol_step_kernelPKmPmiii:
	.zero		924


//--------------------- SYMBOLS --------------------------

	.type		.nv.reservedSmem.offset0,@object
	.size		.nv.reservedSmem.offset0,0x4
